//
// Generated by NVIDIA NVVM Compiler
//
// Compiler Build ID: CL-36424714
// Cuda compilation tools, release 13.0, V13.0.88
// Based on NVVM 20.0.0
//

.version 9.0
.target sm_100
.address_size 64

	// .globl	_Z15matrixTransposePiS_ii

.visible .entry _Z15matrixTransposePiS_ii(
	.param .u64 .ptr .align 1 _Z15matrixTransposePiS_ii_param_0,
	.param .u64 .ptr .align 1 _Z15matrixTransposePiS_ii_param_1,
	.param .u32 _Z15matrixTransposePiS_ii_param_2,
	.param .u32 _Z15matrixTransposePiS_ii_param_3
)
{
	.reg .pred 	%p<4>;
	.reg .b32 	%r<14>;
	.reg .b64 	%rd<9>;

	ld.param.u64 	%rd1, [_Z15matrixTransposePiS_ii_param_0];
	ld.param.u64 	%rd2, [_Z15matrixTransposePiS_ii_param_1];
	ld.param.u32 	%r3, [_Z15matrixTransposePiS_ii_param_2];
	ld.param.u32 	%r4, [_Z15matrixTransposePiS_ii_param_3];
	mov.u32 	%r5, %tid.y;
	mov.u32 	%r6, %ctaid.y;
	mov.u32 	%r7, %ntid.y;
	mad.lo.s32 	%r1, %r6, %r7, %r5;
	mov.u32 	%r8, %tid.x;
	mov.u32 	%r9, %ctaid.x;
	mov.u32 	%r10, %ntid.x;
	mad.lo.s32 	%r2, %r9, %r10, %r8;
	setp.ge.s32 	%p1, %r1, %r3;
	setp.ge.s32 	%p2, %r2, %r4;
	or.pred  	%p3, %p1, %p2;
	@%p3 bra 	$L__BB0_2;
	cvta.to.global.u64 	%rd3, %rd1;
	cvta.to.global.u64 	%rd4, %rd2;
	mad.lo.s32 	%r11, %r3, %r2, %r1;
	mad.lo.s32 	%r12, %r4, %r1, %r2;
	mul.wide.s32 	%rd5, %r12, 4;
	add.s64 	%rd6, %rd3, %rd5;
	ld.global.u32 	%r13, [%rd6];
	mul.wide.u32 	%rd7, %r11, 4;
	add.s64 	%rd8, %rd4, %rd7;
	st.global.u32 	[%rd8], %r13;
$L__BB0_2:
	ret;

}


// ===== COMPILED SASS (sm_100) =====

	.target	sm_100

	.elftype	@"ET_EXEC"


//--------------------- .note.nv.tkinfo           --------------------------
	.section	.note.nv.tkinfo,"",@"SHT_NOTE"
	.sectionflags	@"SHF_NOTE_NV_TKINFO"
	.tkinfo
        /*0018*/ 	.word	0x00000002
        /*0030*/ 	.string	""
        /*0030*/ 	.string	"ptxas"
        /*0030*/ 	.string	"Cuda compilation tools, release 13.0, V13.0.88"
        /*0030*/ 	.string	"Build cuda_13.0.r13.0/compiler.36424714_0"
        /*0030*/ 	.string	"-arch sm_100 -m 64 "



//--------------------- .note.nv.cuinfo           --------------------------
	.section	.note.nv.cuinfo,"",@"SHT_NOTE"
	.sectionflags	@"SHF_NOTE_NV_CUINFO"
        /*0018*/ 	.short	0x0002
        /*001a*/ 	.short	0x0064
        /*001c*/ 	.short	0x0082
	.zero		2


//--------------------- .nv.info                  --------------------------
	.section	.nv.info,"",@"SHT_CUDA_INFO"
	.align	4


	//----- nvinfo : EIATTR_REGCOUNT
	.align		4
        /*0000*/ 	.byte	0x04, 0x2f
        /*0002*/ 	.short	(.L_1 - .L_0)
	.align		4
.L_0:
        /*0004*/ 	.word	index@(_Z15matrixTransposePiS_ii)
        /*0008*/ 	.word	0x0000000a


	//----- nvinfo : EIATTR_FRAME_SIZE
	.align		4
.L_1:
        /*000c*/ 	.byte	0x04, 0x11
        /*000e*/ 	.short	(.L_3 - .L_2)
	.align		4
.L_2:
        /*0010*/ 	.word	index@(_Z15matrixTransposePiS_ii)
        /*0014*/ 	.word	0x00000000


	//----- nvinfo : EIATTR_MIN_STACK_SIZE
	.align		4
.L_3:
        /*0018*/ 	.byte	0x04, 0x12
        /*001a*/ 	.short	(.L_5 - .L_4)
	.align		4
.L_4:
        /*001c*/ 	.word	index@(_Z15matrixTransposePiS_ii)
        /*0020*/ 	.word	0x00000000
.L_5:


//--------------------- .nv.compat                --------------------------
	.section	.nv.compat,"",@"SHT_CUDA_COMPAT_INFO"
	.align	4
        /*0000*/ 	.byte	0x02, 0x09, 0x00, 0x00, 0x02, 0x02, 0x01, 0x00, 0x02, 0x05, 0x05, 0x00, 0x03, 0x07, 0x01, 0x01
        /*0010*/ 	.byte	0x02, 0x03, 0x00, 0x00, 0x02, 0x06, 0x01, 0x00, 0x04, 0x0b, 0x08, 0x00, 0x09, 0x00, 0x00, 0x00
        /*0020*/ 	.byte	0x00, 0x00, 0x00, 0x00


//--------------------- .nv.info._Z15matrixTransposePiS_ii --------------------------
	.section	.nv.info._Z15matrixTransposePiS_ii,"",@"SHT_CUDA_INFO"
	.sectionflags	@""
	.align	4


	//----- nvinfo : EIATTR_CUDA_API_VERSION
	.align		4
        /*0000*/ 	.byte	0x04, 0x37
        /*0002*/ 	.short	(.L_7 - .L_6)
.L_6:
        /*0004*/ 	.word	0x00000082


	//----- nvinfo : EIATTR_KPARAM_INFO
	.align		4
.L_7:
        /*0008*/ 	.byte	0x04, 0x17
        /*000a*/ 	.short	(.L_9 - .L_8)
.L_8:
        /*000c*/ 	.word	0x00000000
        /*0010*/ 	.short	0x0003
        /*0012*/ 	.short	0x0014
        /*0014*/ 	.byte	0x00, 0xf0, 0x11, 0x00


	//----- nvinfo : EIATTR_KPARAM_INFO
	.align		4
.L_9:
        /*0018*/ 	.byte	0x04, 0x17
        /*001a*/ 	.short	(.L_11 - .L_10)
.L_10:
        /*001c*/ 	.word	0x00000000
        /*0020*/ 	.short	0x0002
        /*0022*/ 	.short	0x0010
        /*0024*/ 	.byte	0x00, 0xf0, 0x11, 0x00


	//----- nvinfo : EIATTR_KPARAM_INFO
	.align		4
.L_11:
        /*0028*/ 	.byte	0x04, 0x17
        /*002a*/ 	.short	(.L_13 - .L_12)
.L_12:
        /*002c*/ 	.word	0x00000000
        /*0030*/ 	.short	0x0001
        /*0032*/ 	.short	0x0008
        /*0034*/ 	.byte	0x00, 0xf5, 0x21, 0x00


	//----- nvinfo : EIATTR_KPARAM_INFO
	.align		4
.L_13:
        /*0038*/ 	.byte	0x04, 0x17
        /*003a*/ 	.short	(.L_15 - .L_14)
.L_14:
        /*003c*/ 	.word	0x00000000
        /*0040*/ 	.short	0x0000
        /*0042*/ 	.short	0x0000
        /*0044*/ 	.byte	0x00, 0xf5, 0x21, 0x00


	//----- nvinfo : EIATTR_SPARSE_MMA_MASK
	.align		4
.L_15:
        /*0048*/ 	.byte	0x03, 0x50
        /*004a*/ 	.short	0x0000


	//----- nvinfo : EIATTR_MAXREG_COUNT
	.align		4
        /*004c*/ 	.byte	0x03, 0x1b
        /*004e*/ 	.short	0x00ff


	//----- nvinfo : EIATTR_MERCURY_ISA_VERSION
	.align		4
        /*0050*/ 	.byte	0x03, 0x5f
        /*0052*/ 	.short	0x0101


	//----- nvinfo : EIATTR_VRC_CTA_INIT_COUNT
	.align		4
        /*0054*/ 	.byte	0x02, 0x4a
	.zero		1
	.zero		1


	//----- nvinfo : EIATTR_EXIT_INSTR_OFFSETS
	.align		4
        /*0058*/ 	.byte	0x04, 0x1c
        /*005a*/ 	.short	(.L_17 - .L_16)


	//   ....[0]....
.L_16:
        /*005c*/ 	.word	0x000000c0


	//   ....[1]....
        /*0060*/ 	.word	0x00000160


	//----- nvinfo : EIATTR_CBANK_PARAM_SIZE
	.align		4
.L_17:
        /*0064*/ 	.byte	0x03, 0x19
        /*0066*/ 	.short	0x0018


	//----- nvinfo : EIATTR_PARAM_CBANK
	.align		4
        /*0068*/ 	.byte	0x04, 0x0a
        /*006a*/ 	.short	(.L_19 - .L_18)
	.align		4
.L_18:
        /*006c*/ 	.word	index@(.nv.constant0._Z15matrixTransposePiS_ii)
        /*0070*/ 	.short	0x0380
        /*0072*/ 	.short	0x0018


	//----- nvinfo : EIATTR_SW_WAR
	.align		4
.L_19:
        /*0074*/ 	.byte	0x04, 0x36
        /*0076*/ 	.short	(.L_21 - .L_20)
.L_20:
        /*0078*/ 	.word	0x00000008
.L_21:


//--------------------- .nv.callgraph             --------------------------
	.section	.nv.callgraph,"",@"SHT_CUDA_CALLGRAPH"
	.align	4
	.sectionentsize	8
	.align		4
        /*0000*/ 	.word	0x00000000
	.align		4
        /*0004*/ 	.word	0xffffffff
	.align		4
        /*0008*/ 	.word	0x00000000
	.align		4
        /*000c*/ 	.word	0xfffffffe
	.align		4
        /*0010*/ 	.word	0x00000000
	.align		4
        /*0014*/ 	.word	0xfffffffd
	.align		4
        /*0018*/ 	.word	0x00000000
	.align		4
        /*001c*/ 	.word	0xfffffffc


//--------------------- .text._Z15matrixTransposePiS_ii --------------------------
	.section	.text._Z15matrixTransposePiS_ii,"ax",@progbits
	.align	128
        .global         _Z15matrixTransposePiS_ii
        .type           _Z15matrixTransposePiS_ii,@function
        .size           _Z15matrixTransposePiS_ii,(.L_x_1 - _Z15matrixTransposePiS_ii)
        .other          _Z15matrixTransposePiS_ii,@"STO_CUDA_ENTRY STV_DEFAULT"
_Z15matrixTransposePiS_ii:
.text._Z15matrixTransposePiS_ii:
[----:B------:R-:W-:Y:S01]  /*0000*/  LDC R1, c[0x0][0x37c] ;  /* 0x0000df00ff017b82 */ /* 0x000fe20000000800 */
[----:B------:R-:W0:Y:S07]  /*0010*/  S2R R7, SR_TID.X ;  /* 0x0000000000077919 */ /* 0x000e2e0000002100 */
[----:B------:R-:W1:Y:S01]  /*0020*/  LDC R3, c[0x0][0x364] ;  /* 0x0000d900ff037b82 */ /* 0x000e620000000800 */
[----:B------:R-:W2:Y:S01]  /*0030*/  LDCU.64 UR6, c[0x0][0x390] ;  /* 0x00007200ff0677ac */ /* 0x000ea20008000a00 */
[----:B------:R-:W1:Y:S06]  /*0040*/  S2R R0, SR_TID.Y ;  /* 0x0000000000007919 */ /* 0x000e6c0000002200 */
[----:B------:R-:W0:Y:S08]  /*0050*/  S2UR UR5, SR_CTAID.X ;  /* 0x00000000000579c3 */ /* 0x000e300000002500 */
[----:B------:R-:W0:Y:S08]  /*0060*/  LDC R2, c[0x0][0x360] ;  /* 0x0000d800ff027b82 */ /* 0x000e300000000800 */
[----:B------:R-:W1:Y:S01]  /*0070*/  S2UR UR4, SR_CTAID.Y ;  /* 0x00000000000479c3 */ /* 0x000e620000002600 */
[----:B0-----:R-:W-:-:S05]  /*0080*/  IMAD R7, R2, UR5, R7 ;  /* 0x0000000502077c24 */ /* 0x001fca000f8e0207 */
[----:B--2---:R-:W-:Y:S01]  /*0090*/  ISETP.GE.AND P0, PT, R7, UR7, PT ;  /* 0x0000000707007c0c */ /* 0x004fe2000bf06270 */
[----:B-1----:R-:W-:-:S05]  /*00a0*/  IMAD R0, R3, UR4, R0 ;  /* 0x0000000403007c24 */ /* 0x002fca000f8e0200 */
[----:B------:R-:W-:-:S13]  /*00b0*/  ISETP.GE.OR P0, PT, R0, UR6, P0 ;  /* 0x0000000600007c0c */ /* 0x000fda0008706670 */
[----:B------:R-:W-:Y:S05]  /*00c0*/  @P0 EXIT ;  /* 0x000000000000094d */ /* 0x000fea0003800000 */
[----:B------:R-:W0:Y:S01]  /*00d0*/  LDC.64 R2, c[0x0][0x380] ;  /* 0x0000e000ff027b82 */ /* 0x000e220000000a00 */
[----:B------:R-:W1:Y:S01]  /*00e0*/  LDCU.64 UR4, c[0x0][0x358] ;  /* 0x00006b00ff0477ac */ /* 0x000e620008000a00 */
[----:B------:R-:W-:-:S04]  /*00f0*/  IMAD R5, R0, UR7, R7 ;  /* 0x0000000700057c24 */ /* 0x000fc8000f8e0207 */
[----:B0-----:R-:W-:Y:S02]  /*0100*/  IMAD.WIDE R2, R5, 0x4, R2 ;  /* 0x0000000405027825 */ /* 0x001fe400078e0202 */
[----:B------:R-:W0:Y:S04]  /*0110*/  LDC.64 R4, c[0x0][0x388] ;  /* 0x0000e200ff047b82 */ /* 0x000e280000000a00 */
[----:B-1----:R-:W2:Y:S01]  /*0120*/  LDG.E R3, desc[UR4][R2.64] ;  /* 0x0000000402037981 */ /* 0x002ea2000c1e1900 */
[----:B------:R-:W-:-:S04]  /*0130*/  IMAD R7, R7, UR6, R0 ;  /* 0x0000000607077c24 */ /* 0x000fc8000f8e0200 */
[----:B0-----:R-:W-:-:S05]  /*0140*/  IMAD.WIDE.U32 R4, R7, 0x4, R4 ;  /* 0x0000000407047825 */ /* 0x001fca00078e0004 */
[----:B--2---:R-:W-:Y:S01]  /*0150*/  STG.E desc[UR4][R4.64], R3 ;  /* 0x0000000304007986 */ /* 0x004fe2000c101904 */
[----:B------:R-:W-:Y:S05]  /*0160*/  EXIT ;  /* 0x000000000000794d */ /* 0x000fea0003800000 */
.L_x_0:
[----:B------:R-:W-:-:S00]  /*0170*/  BRA `(.L_x_0) ;  /* 0xfffffffc00fc7947 */ /* 0x000fc0000383ffff */
[----:B------:R-:W-:-:S00]  /*0180*/  NOP ;  /* 0x0000000000007918 */ /* 0x000fc00000000000 */
[----:B------:R-:W-:-:S00]  /*0190*/  NOP ;  /* 0x0000000000007918 */ /* 0x000fc00000000000 */
[----:B------:R-:W-:-:S00]  /*01a0*/  NOP ;  /* 0x0000000000007918 */ /* 0x000fc00000000000 */
[----:B------:R-:W-:-:S00]  /*01b0*/  NOP ;  /* 0x0000000000007918 */ /* 0x000fc00000000000 */
[----:B------:R-:W-:-:S00]  /*01c0*/  NOP ;  /* 0x0000000000007918 */ /* 0x000fc00000000000 */
[----:B------:R-:W-:-:S00]  /*01d0*/  NOP ;  /* 0x0000000000007918 */ /* 0x000fc00000000000 */
[----:B------:R-:W-:-:S00]  /*01e0*/  NOP ;  /* 0x0000000000007918 */ /* 0x000fc00000000000 */
[----:B------:R-:W-:-:S00]  /*01f0*/  NOP ;  /* 0x0000000000007918 */ /* 0x000fc00000000000 */
.L_x_1:


//--------------------- .nv.shared.reserved.0     --------------------------
	.section	.nv.shared.reserved.0,"aw",@nobits
	.weak		__nv_reservedSMEM_offset_0_alias
	.size		__nv_reservedSMEM_offset_0_alias, 0, 64
	.other		__nv_reservedSMEM_offset_0_alias,@"STO_CUDA_RESERVED_SHARED STV_DEFAULT"
__nv_reservedSMEM_offset_0_alias:
	.zero		0
	.zero		64


//--------------------- .nv.constant0._Z15matrixTransposePiS_ii --------------------------
	.section	.nv.constant0._Z15matrixTransposePiS_ii,"a",@progbits
	.sectionflags	@""
	.align	4
.nv.constant0._Z15matrixTransposePiS_ii:
	.zero		920


//--------------------- SYMBOLS --------------------------

	.type		.nv.reservedSmem.offset0,@object
	.size		.nv.reservedSmem.offset0,0x4
